	.headerflags	@"EF_CUDA_TEXMODE_UNIFIED EF_CUDA_64BIT_ADDRESS EF_CUDA_ACCELERATORS EF_CUDA_SM90 EF_CUDA_VIRTUAL_SM(EF_CUDA_SM90)"
	.elftype	@"ET_EXEC"


//--------------------- .nv.info                  --------------------------
	.section	.nv.info,"",@"SHT_CUDA_INFO"
	.align	4


	//----- nvinfo : EIATTR_REGCOUNT
	.align		4
        /*0000*/ 	.byte	0x04, 0x2f
        /*0002*/ 	.short	(.L_1 - .L_0)
	.align		4
.L_0:
        /*0004*/ 	.word	index@(triton_poi_fused_hardsigmoid_hardswish_mul_49)
        /*0008*/ 	.word	0x0000000c


	//----- nvinfo : EIATTR_MIN_STACK_SIZE
	.align		4
.L_1:
        /*000c*/ 	.byte	0x04, 0x12
        /*000e*/ 	.short	(.L_3 - .L_2)
	.align		4
.L_2:
        /*0010*/ 	.word	index@(triton_poi_fused_hardsigmoid_hardswish_mul_49)
        /*0014*/ 	.word	0x00000000


	//----- nvinfo : EIATTR_FRAME_SIZE
	.align		4
.L_3:
        /*0018*/ 	.byte	0x04, 0x11
        /*001a*/ 	.short	(.L_5 - .L_4)
	.align		4
.L_4:
        /*001c*/ 	.word	index@(triton_poi_fused_hardsigmoid_hardswish_mul_49)
        /*0020*/ 	.word	0x00000000


	//----- nvinfo : EIATTR_MIN_STACK_SIZE
	.align		4
.L_5:
        /*0024*/ 	.byte	0x04, 0x12
        /*0026*/ 	.short	(.L_7 - .L_6)
	.align		4
.L_6:
        /*0028*/ 	.word	index@(triton_poi_fused_hardsigmoid_hardswish_mul_49)
        /*002c*/ 	.word	0x00000000
.L_7:


//--------------------- .nv.info.triton_poi_fused_hardsigmoid_hardswish_mul_49 --------------------------
	.section	.nv.info.triton_poi_fused_hardsigmoid_hardswish_mul_49,"",@"SHT_CUDA_INFO"
	.sectionflags	@""
	.align	4


	//----- nvinfo : EIATTR_CUDA_API_VERSION
	.align		4
        /*0000*/ 	.byte	0x04, 0x37
        /*0002*/ 	.short	(.L_9 - .L_8)
.L_8:
        /*0004*/ 	.word	0x0000007c


	//----- nvinfo : EIATTR_KPARAM_INFO
	.align		4
.L_9:
        /*0008*/ 	.byte	0x04, 0x17
        /*000a*/ 	.short	(.L_11 - .L_10)
.L_10:
        /*000c*/ 	.word	0x00000000
        /*0010*/ 	.short	0x0002
        /*0012*/ 	.short	0x0010
        /*0014*/ 	.byte	0x00, 0xf0, 0x11, 0x00


	//----- nvinfo : EIATTR_KPARAM_INFO
	.align		4
.L_11:
        /*0018*/ 	.byte	0x04, 0x17
        /*001a*/ 	.short	(.L_13 - .L_12)
.L_12:
        /*001c*/ 	.word	0x00000000
        /*0020*/ 	.short	0x0001
        /*0022*/ 	.short	0x0008
        /*0024*/ 	.byte	0x00, 0xf4, 0x21, 0x00


	//----- nvinfo : EIATTR_KPARAM_INFO
	.align		4
.L_13:
        /*0028*/ 	.byte	0x04, 0x17
        /*002a*/ 	.short	(.L_15 - .L_14)
.L_14:
        /*002c*/ 	.word	0x00000000
        /*0030*/ 	.short	0x0000
        /*0032*/ 	.short	0x0000
        /*0034*/ 	.byte	0x00, 0xf4, 0x21, 0x00


	//----- nvinfo : EIATTR_SPARSE_MMA_MASK
	.align		4
.L_15:
        /*0038*/ 	.byte	0x03, 0x50
        /*003a*/ 	.short	0x0000


	//----- nvinfo : EIATTR_MAXREG_COUNT
	.align		4
        /*003c*/ 	.byte	0x03, 0x1b
        /*003e*/ 	.short	0x00ff


	//----- nvinfo : EIATTR_EXIT_INSTR_OFFSETS
	.align		4
        /*0040*/ 	.byte	0x04, 0x1c
        /*0042*/ 	.short	(.L_17 - .L_16)


	//   ....[0]....
.L_16:
        /*0044*/ 	.word	0x00000250


	//   ....[1]....
        /*0048*/ 	.word	0x00000270


	//----- nvinfo : EIATTR_REQNTID
	.align		4
.L_17:
        /*004c*/ 	.byte	0x04, 0x10
        /*004e*/ 	.short	(.L_19 - .L_18)
.L_18:
        /*0050*/ 	.word	0x00000080
        /*0054*/ 	.word	0x00000001
        /*0058*/ 	.word	0x00000001


	//----- nvinfo : EIATTR_CBANK_PARAM_SIZE
	.align		4
.L_19:
        /*005c*/ 	.byte	0x03, 0x19
        /*005e*/ 	.short	0x0014


	//----- nvinfo : EIATTR_PARAM_CBANK
	.align		4
        /*0060*/ 	.byte	0x04, 0x0a
        /*0062*/ 	.short	(.L_21 - .L_20)
	.align		4
.L_20:
        /*0064*/ 	.word	index@(.nv.constant0.triton_poi_fused_hardsigmoid_hardswish_mul_49)
        /*0068*/ 	.short	0x0210
        /*006a*/ 	.short	0x0014


	//----- nvinfo : EIATTR_SW_WAR
	.align		4
.L_21:
        /*006c*/ 	.byte	0x04, 0x36
        /*006e*/ 	.short	(.L_23 - .L_22)
.L_22:
        /*0070*/ 	.word	0x00000008
.L_23:


//--------------------- .nv.callgraph             --------------------------
	.section	.nv.callgraph,"",@"SHT_CUDA_CALLGRAPH"
	.align	4
	.sectionentsize	8
	.align		4
        /*0000*/ 	.word	0x00000000
	.align		4
        /*0004*/ 	.word	0xffffffff
	.align		4
        /*0008*/ 	.word	0x00000000
	.align		4
        /*000c*/ 	.word	0xfffffffe
	.align		4
        /*0010*/ 	.word	0x00000000
	.align		4
        /*0014*/ 	.word	0xfffffffd
	.align		4
        /*0018*/ 	.word	0x00000000
	.align		4
        /*001c*/ 	.word	0xfffffffc


//--------------------- .text.triton_poi_fused_hardsigmoid_hardswish_mul_49 --------------------------
	.section	.text.triton_poi_fused_hardsigmoid_hardswish_mul_49,"ax",@progbits
	.align	128
        .global         triton_poi_fused_hardsigmoid_hardswish_mul_49
        .type           triton_poi_fused_hardsigmoid_hardswish_mul_49,@function
        .size           triton_poi_fused_hardsigmoid_hardswish_mul_49,(.L_x_1 - triton_poi_fused_hardsigmoid_hardswish_mul_49)
        .other          triton_poi_fused_hardsigmoid_hardswish_mul_49,@"STO_CUDA_ENTRY STV_DEFAULT"
triton_poi_fused_hardsigmoid_hardswish_mul_49:
.text.triton_poi_fused_hardsigmoid_hardswish_mul_49:
[----:B------:R-:W0:Y:S02]  /*0000*/  LDC R1, c[0x0][0x28] ;  /* 0x00000a00ff017b82 */ /* 0x000e240000000800 */
[----:B------:R-:W1:Y:S01]  /*0010*/  S2R R0, SR_TID.X ;  /* 0x0000000000007919 */ /* 0x000e620000002100 */
[----:B------:R-:W2:Y:S01]  /*0020*/  LDC.64 R2, c[0x0][0x210] ;  /* 0x00008400ff027b82 */ /* 0x000ea20000000a00 */
[----:B------:R-:W-:Y:S01]  /*0030*/  IMAD.MOV.U32 R8, RZ, RZ, RZ ;  /* 0x000000ffff087224 */ /* 0x000fe200078e00ff */
[----:B------:R-:W-:Y:S01]  /*0040*/  ULDC.64 UR4, c[0x0][0x208] ;  /* 0x0000820000047ab9 */ /* 0x000fe20000000a00 */
[----:B------:R-:W3:Y:S05]  /*0050*/  S2R R7, SR_CTAID.X ;  /* 0x0000000000077919 */ /* 0x000eea0000002500 */
[----:B------:R-:W4:Y:S01]  /*0060*/  LDC.64 R4, c[0x0][0x218] ;  /* 0x00008600ff047b82 */ /* 0x000f220000000a00 */
[----:B-1----:R-:W-:-:S05]  /*0070*/  LOP3.LUT R0, R0, 0x7f, RZ, 0xc0, !PT ;  /* 0x0000007f00007812 */ /* 0x002fca00078ec0ff */
[----:B---3--:R-:W-:-:S04]  /*0080*/  IMAD R7, R7, 0x80, R0 ;  /* 0x0000008007077824 */ /* 0x008fc800078e0200 */
[C---:B------:R-:W-:Y:S01]  /*0090*/  IMAD.HI R0, R7.reuse, 0x38e38e39, RZ ;  /* 0x38e38e3907007827 */ /* 0x040fe200078e02ff */
[----:B------:R-:W-:-:S03]  /*00a0*/  ISETP.GE.AND P0, PT, R7, 0x1200, PT ;  /* 0x000012000700780c */ /* 0x000fc60003f06270 */
[----:B--2---:R-:W-:Y:S01]  /*00b0*/  IMAD.WIDE R2, R7, 0x4, R2 ;  /* 0x0000000407027825 */ /* 0x004fe200078e0202 */
[----:B------:R-:W-:-:S04]  /*00c0*/  SHF.R.U32.HI R9, RZ, 0x1f, R0 ;  /* 0x0000001fff097819 */ /* 0x000fc80000011600 */
[CC--:B------:R-:W-:Y:S02]  /*00d0*/  LEA.HI.SX32 R6, R0.reuse, R9.reuse, 0x1a ;  /* 0x0000000900067211 */ /* 0x0c0fe400078fd2ff */
[----:B------:R-:W-:-:S03]  /*00e0*/  LEA.HI.SX32 R9, R0, R9, 0x18 ;  /* 0x0000000900097211 */ /* 0x000fc600078fc2ff */
[----:B------:R-:W-:Y:S01]  /*00f0*/  IMAD R6, R6, -0x120, R7 ;  /* 0xfffffee006067824 */ /* 0x000fe200078e0207 */
[----:B------:R-:W2:Y:S01]  /*0100*/  @!P0 LDG.E R8, desc[UR4][R2.64] ;  /* 0x0000000402088981 */ /* 0x000ea2000c1e1900 */
[----:B------:R-:W-:Y:S02]  /*0110*/  IMAD.MOV.U32 R0, RZ, RZ, RZ ;  /* 0x000000ffff007224 */ /* 0x000fe400078e00ff */
[----:B------:R-:W-:-:S04]  /*0120*/  IMAD R9, R9, 0x120, R6 ;  /* 0x0000012009097824 */ /* 0x000fc800078e0206 */
[----:B----4-:R-:W-:-:S05]  /*0130*/  IMAD.WIDE R4, R9, 0x4, R4 ;  /* 0x0000000409047825 */ /* 0x010fca00078e0204 */
[----:B------:R-:W3:Y:S01]  /*0140*/  @!P0 LDG.E.EL R0, desc[UR4][R4.64] ;  /* 0x0000000404008981 */ /* 0x000ee2000c2e1900 */
[----:B--2---:R-:W-:-:S05]  /*0150*/  FADD R6, R8, 3 ;  /* 0x4040000008067421 */ /* 0x004fca0000000000 */
[----:B------:R-:W-:-:S04]  /*0160*/  FSETP.GTU.AND P1, PT, R6, RZ, PT ;  /* 0x000000ff0600720b */ /* 0x000fc80003f2c000 */
[----:B------:R-:W-:Y:S01]  /*0170*/  FSEL R7, R6, RZ, P1 ;  /* 0x000000ff06077208 */ /* 0x000fe20000800000 */
[----:B---3--:R-:W-:-:S03]  /*0180*/  FADD R0, R0, 3 ;  /* 0x4040000000007421 */ /* 0x008fc60000000000 */
[C---:B------:R-:W-:Y:S02]  /*0190*/  FSETP.GEU.AND P2, PT, R7.reuse, 6, PT ;  /* 0x40c000000700780b */ /* 0x040fe40003f4e000 */
[----:B------:R-:W-:Y:S02]  /*01a0*/  FSETP.NAN.AND P3, PT, R7, R7, PT ;  /* 0x000000070700720b */ /* 0x000fe40003f68000 */
[----:B------:R-:W-:-:S04]  /*01b0*/  FSETP.GTU.AND P1, PT, R0, RZ, PT ;  /* 0x000000ff0000720b */ /* 0x000fc80003f2c000 */
[----:B------:R-:W-:-:S04]  /*01c0*/  FSEL R0, R0, RZ, P1 ;  /* 0x000000ff00007208 */ /* 0x000fc80000800000 */
[C---:B------:R-:W-:Y:S01]  /*01d0*/  FSETP.GEU.AND P1, PT, R0.reuse, 6, PT ;  /* 0x40c000000000780b */ /* 0x040fe20003f2e000 */
[C---:B------:R-:W-:Y:S01]  /*01e0*/  FMUL R4, R0.reuse, 0.16666667163372039795 ;  /* 0x3e2aaaab00047820 */ /* 0x040fe20000400000 */
[----:B------:R-:W-:Y:S02]  /*01f0*/  @P2 FSEL R7, R7, 6, P3 ;  /* 0x40c0000007072808 */ /* 0x000fe40001800000 */
[----:B------:R-:W-:-:S03]  /*0200*/  FSETP.NAN.AND P2, PT, R0, R0, PT ;  /* 0x000000000000720b */ /* 0x000fc60003f48000 */
[----:B------:R-:W-:-:S04]  /*0210*/  FMUL R7, R7, R8 ;  /* 0x0000000807077220 */ /* 0x000fc80000400000 */
[----:B------:R-:W-:Y:S02]  /*0220*/  FMUL R7, R7, 0.16666667163372039795 ;  /* 0x3e2aaaab07077820 */ /* 0x000fe40000400000 */
[----:B------:R-:W-:-:S05]  /*0230*/  @P1 FSEL R4, R4, 1, P2 ;  /* 0x3f80000004041808 */ /* 0x000fca0001000000 */
[----:B------:R-:W-:Y:S01]  /*0240*/  FMUL R7, R4, R7 ;  /* 0x0000000704077220 */ /* 0x000fe20000400000 */
[----:B------:R-:W-:Y:S06]  /*0250*/  @P0 EXIT ;  /* 0x000000000000094d */ /* 0x000fec0003800000 */
[----:B------:R-:W-:Y:S01]  /*0260*/  STG.E desc[UR4][R2.64], R7 ;  /* 0x0000000702007986 */ /* 0x000fe2000c101904 */
[----:B------:R-:W-:Y:S05]  /*0270*/  EXIT ;  /* 0x000000000000794d */ /* 0x000fea0003800000 */
.L_x_0:
[----:B------:R-:W-:-:S00]  /*0280*/  BRA `(.L_x_0) ;  /* 0xfffffffc00fc7947 */ /* 0x000fc0000383ffff */
[----:B------:R-:W-:-:S00]  /*0290*/  NOP ;  /* 0x0000000000007918 */ /* 0x000fc00000000000 */
        /* <DEDUP_REMOVED lines=14> */
.L_x_1:


//--------------------- .nv.constant0.triton_poi_fused_hardsigmoid_hardswish_mul_49 --------------------------
	.section	.nv.constant0.triton_poi_fused_hardsigmoid_hardswish_mul_49,"a",@progbits
	.sectionflags	@""
	.align	4
.nv.constant0.triton_poi_fused_hardsigmoid_hardswish_mul_49:
	.zero		548
